	.headerflags	@"EF_CUDA_TEXMODE_UNIFIED EF_CUDA_64BIT_ADDRESS EF_CUDA_ACCELERATORS EF_CUDA_SM90 EF_CUDA_VIRTUAL_SM(EF_CUDA_SM90)"
	.elftype	@"ET_EXEC"


//--------------------- .nv.info                  --------------------------
	.section	.nv.info,"",@"SHT_CUDA_INFO"
	.align	4


	//----- nvinfo : EIATTR_REGCOUNT
	.align		4
        /*0000*/ 	.byte	0x04, 0x2f
        /*0002*/ 	.short	(.L_3 - .L_2)
	.align		4
.L_2:
        /*0004*/ 	.word	index@(triton_poi_fused__native_batch_norm_legit_no_training_add_native_batch_norm_backward_relu_12)
        /*0008*/ 	.word	0x00000016


	//----- nvinfo : EIATTR_MIN_STACK_SIZE
	.align		4
.L_3:
        /*000c*/ 	.byte	0x04, 0x12
        /*000e*/ 	.short	(.L_5 - .L_4)
	.align		4
.L_4:
        /*0010*/ 	.word	index@(triton_poi_fused__native_batch_norm_legit_no_training_add_native_batch_norm_backward_relu_12)
        /*0014*/ 	.word	0x00000000


	//----- nvinfo : EIATTR_FRAME_SIZE
	.align		4
.L_5:
        /*0018*/ 	.byte	0x04, 0x11
        /*001a*/ 	.short	(.L_7 - .L_6)
	.align		4
.L_6:
        /*001c*/ 	.word	index@(triton_poi_fused__native_batch_norm_legit_no_training_add_native_batch_norm_backward_relu_12)
        /*0020*/ 	.word	0x00000000


	//----- nvinfo : EIATTR_MIN_STACK_SIZE
	.align		4
.L_7:
        /*0024*/ 	.byte	0x04, 0x12
        /*0026*/ 	.short	(.L_9 - .L_8)
	.align		4
.L_8:
        /*0028*/ 	.word	index@(triton_poi_fused__native_batch_norm_legit_no_training_add_native_batch_norm_backward_relu_12)
        /*002c*/ 	.word	0x00000000
.L_9:


//--------------------- .nv.info.triton_poi_fused__native_batch_norm_legit_no_training_add_native_batch_norm_backward_relu_12 --------------------------
	.section	.nv.info.triton_poi_fused__native_batch_norm_legit_no_training_add_native_batch_norm_backward_relu_12,"",@"SHT_CUDA_INFO"
	.sectionflags	@""
	.align	4


	//----- nvinfo : EIATTR_CUDA_API_VERSION
	.align		4
        /*0000*/ 	.byte	0x04, 0x37
        /*0002*/ 	.short	(.L_11 - .L_10)
.L_10:
        /*0004*/ 	.word	0x0000007c


	//----- nvinfo : EIATTR_KPARAM_INFO
	.align		4
.L_11:
        /*0008*/ 	.byte	0x04, 0x17
        /*000a*/ 	.short	(.L_13 - .L_12)
.L_12:
        /*000c*/ 	.word	0x00000000
        /*0010*/ 	.short	0x000a
        /*0012*/ 	.short	0x0050
        /*0014*/ 	.byte	0x00, 0xf0, 0x11, 0x00


	//----- nvinfo : EIATTR_KPARAM_INFO
	.align		4
.L_13:
        /*0018*/ 	.byte	0x04, 0x17
        /*001a*/ 	.short	(.L_15 - .L_14)
.L_14:
        /*001c*/ 	.word	0x00000000
        /*0020*/ 	.short	0x0009
        /*0022*/ 	.short	0x0048
        /*0024*/ 	.byte	0x00, 0xf4, 0x21, 0x00


	//----- nvinfo : EIATTR_KPARAM_INFO
	.align		4
.L_15:
        /*0028*/ 	.byte	0x04, 0x17
        /*002a*/ 	.short	(.L_17 - .L_16)
.L_16:
        /*002c*/ 	.word	0x00000000
        /*0030*/ 	.short	0x0008
        /*0032*/ 	.short	0x0040
        /*0034*/ 	.byte	0x00, 0xf4, 0x21, 0x00


	//----- nvinfo : EIATTR_KPARAM_INFO
	.align		4
.L_17:
        /*0038*/ 	.byte	0x04, 0x17
        /*003a*/ 	.short	(.L_19 - .L_18)
.L_18:
        /*003c*/ 	.word	0x00000000
        /*0040*/ 	.short	0x0007
        /*0042*/ 	.short	0x0038
        /*0044*/ 	.byte	0x00, 0xf4, 0x21, 0x00


	//----- nvinfo : EIATTR_KPARAM_INFO
	.align		4
.L_19:
        /*0048*/ 	.byte	0x04, 0x17
        /*004a*/ 	.short	(.L_21 - .L_20)
.L_20:
        /*004c*/ 	.word	0x00000000
        /*0050*/ 	.short	0x0006
        /*0052*/ 	.short	0x0030
        /*0054*/ 	.byte	0x00, 0xf4, 0x21, 0x00


	//----- nvinfo : EIATTR_KPARAM_INFO
	.align		4
.L_21:
        /*0058*/ 	.byte	0x04, 0x17
        /*005a*/ 	.short	(.L_23 - .L_22)
.L_22:
        /*005c*/ 	.word	0x00000000
        /*0060*/ 	.short	0x0005
        /*0062*/ 	.short	0x0028
        /*0064*/ 	.byte	0x00, 0xf4, 0x21, 0x00


	//----- nvinfo : EIATTR_KPARAM_INFO
	.align		4
.L_23:
        /*0068*/ 	.byte	0x04, 0x17
        /*006a*/ 	.short	(.L_25 - .L_24)
.L_24:
        /*006c*/ 	.word	0x00000000
        /*0070*/ 	.short	0x0004
        /*0072*/ 	.short	0x0020
        /*0074*/ 	.byte	0x00, 0xf4, 0x21, 0x00


	//----- nvinfo : EIATTR_KPARAM_INFO
	.align		4
.L_25:
        /*0078*/ 	.byte	0x04, 0x17
        /*007a*/ 	.short	(.L_27 - .L_26)
.L_26:
        /*007c*/ 	.word	0x00000000
        /*0080*/ 	.short	0x0003
        /*0082*/ 	.short	0x0018
        /*0084*/ 	.byte	0x00, 0xf4, 0x21, 0x00


	//----- nvinfo : EIATTR_KPARAM_INFO
	.align		4
.L_27:
        /*0088*/ 	.byte	0x04, 0x17
        /*008a*/ 	.short	(.L_29 - .L_28)
.L_28:
        /*008c*/ 	.word	0x00000000
        /*0090*/ 	.short	0x0002
        /*0092*/ 	.short	0x0010
        /*0094*/ 	.byte	0x00, 0xf4, 0x21, 0x00


	//----- nvinfo : EIATTR_KPARAM_INFO
	.align		4
.L_29:
        /*0098*/ 	.byte	0x04, 0x17
        /*009a*/ 	.short	(.L_31 - .L_30)
.L_30:
        /*009c*/ 	.word	0x00000000
        /*00a0*/ 	.short	0x0001
        /*00a2*/ 	.short	0x0008
        /*00a4*/ 	.byte	0x00, 0xf4, 0x21, 0x00


	//----- nvinfo : EIATTR_KPARAM_INFO
	.align		4
.L_31:
        /*00a8*/ 	.byte	0x04, 0x17
        /*00aa*/ 	.short	(.L_33 - .L_32)
.L_32:
        /*00ac*/ 	.word	0x00000000
        /*00b0*/ 	.short	0x0000
        /*00b2*/ 	.short	0x0000
        /*00b4*/ 	.byte	0x00, 0xf4, 0x21, 0x00


	//----- nvinfo : EIATTR_SPARSE_MMA_MASK
	.align		4
.L_33:
        /*00b8*/ 	.byte	0x03, 0x50
        /*00ba*/ 	.short	0x0000


	//----- nvinfo : EIATTR_MAXREG_COUNT
	.align		4
        /*00bc*/ 	.byte	0x03, 0x1b
        /*00be*/ 	.short	0x00ff


	//----- nvinfo : EIATTR_EXIT_INSTR_OFFSETS
	.align		4
        /*00c0*/ 	.byte	0x04, 0x1c
        /*00c2*/ 	.short	(.L_35 - .L_34)


	//   ....[0]....
.L_34:
        /*00c4*/ 	.word	0x000004e0


	//----- nvinfo : EIATTR_REQNTID
	.align		4
.L_35:
        /*00c8*/ 	.byte	0x04, 0x10
        /*00ca*/ 	.short	(.L_37 - .L_36)
.L_36:
        /*00cc*/ 	.word	0x00000100
        /*00d0*/ 	.word	0x00000001
        /*00d4*/ 	.word	0x00000001


	//----- nvinfo : EIATTR_CBANK_PARAM_SIZE
	.align		4
.L_37:
        /*00d8*/ 	.byte	0x03, 0x19
        /*00da*/ 	.short	0x0054


	//----- nvinfo : EIATTR_PARAM_CBANK
	.align		4
        /*00dc*/ 	.byte	0x04, 0x0a
        /*00de*/ 	.short	(.L_39 - .L_38)
	.align		4
.L_38:
        /*00e0*/ 	.word	index@(.nv.constant0.triton_poi_fused__native_batch_norm_legit_no_training_add_native_batch_norm_backward_relu_12)
        /*00e4*/ 	.short	0x0210
        /*00e6*/ 	.short	0x0054


	//----- nvinfo : EIATTR_SW_WAR
	.align		4
.L_39:
        /*00e8*/ 	.byte	0x04, 0x36
        /*00ea*/ 	.short	(.L_41 - .L_40)
.L_40:
        /*00ec*/ 	.word	0x00000008
.L_41:


//--------------------- .nv.callgraph             --------------------------
	.section	.nv.callgraph,"",@"SHT_CUDA_CALLGRAPH"
	.align	4
	.sectionentsize	8
	.align		4
        /*0000*/ 	.word	0x00000000
	.align		4
        /*0004*/ 	.word	0xffffffff
	.align		4
        /*0008*/ 	.word	0x00000000
	.align		4
        /*000c*/ 	.word	0xfffffffe
	.align		4
        /*0010*/ 	.word	0x00000000
	.align		4
        /*0014*/ 	.word	0xfffffffd
	.align		4
        /*0018*/ 	.word	0x00000000
	.align		4
        /*001c*/ 	.word	0xfffffffc


//--------------------- .nv.constant4             --------------------------
	.section	.nv.constant4,"a",@progbits
	.align	8
	.align		8
.nv.constant4:
        /*0000*/ 	.dword	_$_str
	.align		8
        /*0008*/ 	.dword	_$_str_$_2


//--------------------- .text.triton_poi_fused__native_batch_norm_legit_no_training_add_native_batch_norm_backward_relu_12 --------------------------
	.section	.text.triton_poi_fused__native_batch_norm_legit_no_training_add_native_batch_norm_backward_relu_12,"ax",@progbits
	.align	128
        .global         triton_poi_fused__native_batch_norm_legit_no_training_add_native_batch_norm_backward_relu_12
        .type           triton_poi_fused__native_batch_norm_legit_no_training_add_native_batch_norm_backward_relu_12,@function
        .size           triton_poi_fused__native_batch_norm_legit_no_training_add_native_batch_norm_backward_relu_12,(.L_x_1 - triton_poi_fused__native_batch_norm_legit_no_training_add_native_batch_norm_backward_relu_12)
        .other          triton_poi_fused__native_batch_norm_legit_no_training_add_native_batch_norm_backward_relu_12,@"STO_CUDA_ENTRY STV_DEFAULT"
triton_poi_fused__native_batch_norm_legit_no_training_add_native_batch_norm_backward_relu_12:
.text.triton_poi_fused__native_batch_norm_legit_no_training_add_native_batch_norm_backward_relu_12:
[----:B------:R-:W-:Y:S01]  /*0000*/  LDC R1, c[0x0][0x28] ;  /* 0x00000a00ff017b82 */ /* 0x000fe20000000800 */
[----:B------:R-:W1:Y:S07]  /*0010*/  S2R R0, SR_TID.X ;  /* 0x0000000000007919 */ /* 0x000e6e0000002100 */
[----:B------:R-:W2:Y:S01]  /*0020*/  LDC.64 R10, c[0x0][0x238] ;  /* 0x00008e00ff0a7b82 */ /* 0x000ea20000000a00 */
[----:B------:R-:W-:Y:S01]  /*0030*/  ULDC.64 UR4, c[0x0][0x208] ;  /* 0x0000820000047ab9 */ /* 0x000fe20000000a00 */
[----:B------:R-:W3:Y:S06]  /*0040*/  S2R R3, SR_CTAID.X ;  /* 0x0000000000037919 */ /* 0x000eec0000002500 */
[----:B------:R-:W4:Y:S08]  /*0050*/  LDC.64 R4, c[0x0][0x218] ;  /* 0x00008600ff047b82 */ /* 0x000f300000000a00 */
[----:B------:R-:W5:Y:S08]  /*0060*/  LDC.64 R18, c[0x0][0x220] ;  /* 0x00008800ff127b82 */ /* 0x000f700000000a00 */
[----:B------:R-:W5:Y:S01]  /*0070*/  LDC.64 R6, c[0x0][0x228] ;  /* 0x00008a00ff067b82 */ /* 0x000f620000000a00 */
[----:B-1----:R-:W-:-:S07]  /*0080*/  SHF.L.U32 R0, R0, 0x1, RZ ;  /* 0x0000000100007819 */ /* 0x002fce00000006ff */
[----:B------:R-:W1:Y:S01]  /*0090*/  LDC.64 R8, c[0x0][0x230] ;  /* 0x00008c00ff087b82 */ /* 0x000e620000000a00 */
[----:B------:R-:W-:-:S04]  /*00a0*/  LOP3.LUT R0, R0, 0x1fe, RZ, 0xc0, !PT ;  /* 0x000001fe00007812 */ /* 0x000fc800078ec0ff */
[----:B---3--:R-:W-:-:S03]  /*00b0*/  LEA R0, R3, R0, 0x9 ;  /* 0x0000000003007211 */ /* 0x008fc600078e48ff */
[----:B------:R-:W3:Y:S02]  /*00c0*/  LDC.64 R12, c[0x0][0x240] ;  /* 0x00009000ff0c7b82 */ /* 0x000ee40000000a00 */
[----:B------:R-:W-:-:S06]  /*00d0*/  IMAD.HI R2, R0, 0x66666667, RZ ;  /* 0x6666666700027827 */ /* 0x000fcc00078e02ff */
[----:B------:R-:W3:Y:S01]  /*00e0*/  LDC.64 R14, c[0x0][0x248] ;  /* 0x00009200ff0e7b82 */ /* 0x000ee20000000a00 */
[----:B------:R-:W-:-:S04]  /*00f0*/  SHF.R.U32.HI R3, RZ, 0x1f, R2 ;  /* 0x0000001fff037819 */ /* 0x000fc80000011602 */
[----:B------:R-:W-:-:S05]  /*0100*/  LEA.HI.SX32 R3, R2, R3, 0x1a ;  /* 0x0000000302037211 */ /* 0x000fca00078fd2ff */
[----:B------:R-:W-:Y:S02]  /*0110*/  IMAD R17, R3, -0xa0, R0 ;  /* 0xffffff6003117824 */ /* 0x000fe400078e0200 */
[----:B------:R-:W3:Y:S02]  /*0120*/  LDC.64 R2, c[0x0][0x210] ;  /* 0x00008400ff027b82 */ /* 0x000ee40000000a00 */
[----:B--2---:R-:W-:-:S06]  /*0130*/  IMAD.WIDE R10, R17, 0x4, R10 ;  /* 0x00000004110a7825 */ /* 0x004fcc00078e020a */
[----:B------:R-:W2:Y:S01]  /*0140*/  LDG.E.EL.64 R10, desc[UR4][R10.64] ;  /* 0x000000040a0a7981 */ /* 0x000ea2000c2e1b00 */
[----:B----4-:R-:W-:-:S04]  /*0150*/  IMAD.WIDE R4, R0, 0x4, R4 ;  /* 0x0000000400047825 */ /* 0x010fc800078e0204 */
[C---:B-----5:R-:W-:Y:S02]  /*0160*/  IMAD.WIDE R18, R0.reuse, 0x4, R18 ;  /* 0x0000000400127825 */ /* 0x060fe400078e0212 */
[----:B------:R-:W4:Y:S02]  /*0170*/  LDG.E.64 R4, desc[UR4][R4.64] ;  /* 0x0000000404047981 */ /* 0x000f24000c1e1b00 */
[C---:B0-----:R-:W-:Y:S02]  /*0180*/  IMAD.WIDE R6, R0.reuse, 0x4, R6 ;  /* 0x0000000400067825 */ /* 0x041fe400078e0206 */
[----:B------:R-:W5:Y:S02]  /*0190*/  LDG.E.64 R18, desc[UR4][R18.64] ;  /* 0x0000000412127981 */ /* 0x000f64000c1e1b00 */
[----:B-1----:R-:W-:Y:S02]  /*01a0*/  IMAD.WIDE R8, R17, 0x4, R8 ;  /* 0x0000000411087825 */ /* 0x002fe400078e0208 */
[----:B------:R-:W4:Y:S02]  /*01b0*/  LDG.E.64 R6, desc[UR4][R6.64] ;  /* 0x0000000406067981 */ /* 0x000f24000c1e1b00 */
[----:B---3--:R-:W-:-:S02]  /*01c0*/  IMAD.WIDE R2, R0, 0x4, R2 ;  /* 0x0000000400027825 */ /* 0x008fc400078e0202 */
[----:B------:R-:W3:Y:S04]  /*01d0*/  LDG.E.EL.64 R8, desc[UR4][R8.64] ;  /* 0x0000000408087981 */ /* 0x000ee8000c2e1b00 */
[----:B------:R-:W4:Y:S01]  /*01e0*/  LDG.E.64 R2, desc[UR4][R2.64] ;  /* 0x0000000402027981 */ /* 0x000f22000c1e1b00 */
[----:B------:R-:W-:-:S04]  /*01f0*/  IMAD.WIDE R12, R17, 0x4, R12 ;  /* 0x00000004110c7825 */ /* 0x000fc800078e020c */
[----:B------:R-:W-:Y:S02]  /*0200*/  IMAD.WIDE R14, R17, 0x4, R14 ;  /* 0x00000004110e7825 */ /* 0x000fe400078e020e */
[----:B------:R-:W3:Y:S04]  /*0210*/  LDG.E.EL.64 R12, desc[UR4][R12.64] ;  /* 0x000000040c0c7981 */ /* 0x000ee8000c2e1b00 */
[----:B------:R-:W3:Y:S01]  /*0220*/  LDG.E.EL.64 R14, desc[UR4][R14.64] ;  /* 0x000000040e0e7981 */ /* 0x000ee2000c2e1b00 */
[----:B--2---:R-:W-:Y:S01]  /*0230*/  FADD R16, R10, 9.9999997473787516356e-06 ;  /* 0x3727c5ac0a107421 */ /* 0x004fe20000000000 */
[----:B------:R-:W-:-:S03]  /*0240*/  FADD R11, R11, 9.9999997473787516356e-06 ;  /* 0x3727c5ac0b0b7421 */ /* 0x000fc60000000000 */
[----:B------:R-:W0:Y:S08]  /*0250*/  MUFU.SQRT R10, R16 ;  /* 0x00000010000a7308 */ /* 0x000e300000002000 */
[----:B------:R-:W1:Y:S01]  /*0260*/  MUFU.SQRT R17, R11 ;  /* 0x0000000b00117308 */ /* 0x000e620000002000 */
[C---:B0-----:R-:W-:Y:S02]  /*0270*/  FSETP.GT.AND P0, PT, R10.reuse, 8.50705917302346158658e+37, PT ;  /* 0x7e8000000a00780b */ /* 0x041fe40003f04000 */
[----:B------:R-:W-:-:S02]  /*0280*/  FSETP.GEU.AND P2, PT, R10, 1.175494350822287508e-38, PT ;  /* 0x008000000a00780b */ /* 0x000fc40003f4e000 */
[C---:B-1----:R-:W-:Y:S02]  /*0290*/  FSETP.GT.AND P1, PT, R17.reuse, 8.50705917302346158658e+37, PT ;  /* 0x7e8000001100780b */ /* 0x042fe40003f24000 */
[----:B------:R-:W-:-:S07]  /*02a0*/  FSETP.GEU.AND P3, PT, R17, 1.175494350822287508e-38, PT ;  /* 0x008000001100780b */ /* 0x000fce0003f6e000 */
[----:B------:R-:W-:Y:S01]  /*02b0*/  @P0 FMUL R10, R10, 0.25 ;  /* 0x3e8000000a0a0820 */ /* 0x000fe20000400000 */
[----:B----4-:R-:W-:Y:S01]  /*02c0*/  FADD R16, R3, R5 ;  /* 0x0000000503107221 */ /* 0x010fe20000000000 */
[----:B------:R-:W-:Y:S02]  /*02d0*/  FADD R3, R2, R4 ;  /* 0x0000000402037221 */ /* 0x000fe40000000000 */
[----:B------:R-:W-:Y:S01]  /*02e0*/  @!P2 FMUL R10, R10, 16777216 ;  /* 0x4b8000000a0aa820 */ /* 0x000fe20000400000 */
[----:B------:R-:W-:Y:S01]  /*02f0*/  @P1 FMUL R17, R17, 0.25 ;  /* 0x3e80000011111820 */ /* 0x000fe20000400000 */
[----:B------:R-:W-:-:S03]  /*0300*/  HFMA2.MMA R4, -RZ, RZ, 1.625, 0 ;  /* 0x3e800000ff047435 */ /* 0x000fc600000001ff */
[----:B------:R-:W-:Y:S01]  /*0310*/  @!P3 FMUL R17, R17, 16777216 ;  /* 0x4b8000001111b820 */ /* 0x000fe20000400000 */
[----:B------:R-:W0:Y:S01]  /*0320*/  MUFU.RCP R10, R10 ;  /* 0x0000000a000a7308 */ /* 0x000e220000001000 */
[----:B-----5:R-:W-:Y:S01]  /*0330*/  FADD R16, R19, R16 ;  /* 0x0000001013107221 */ /* 0x020fe20000000000 */
[----:B------:R-:W-:Y:S02]  /*0340*/  FADD R5, R18, R3 ;  /* 0x0000000312057221 */ /* 0x000fe40000000000 */
[----:B------:R-:W1:Y:S04]  /*0350*/  LDC.64 R2, c[0x0][0x250] ;  /* 0x00009400ff027b82 */ /* 0x000e680000000a00 */
[----:B------:R-:W2:Y:S01]  /*0360*/  MUFU.RCP R17, R17 ;  /* 0x0000001100117308 */ /* 0x000ea20000001000 */
[C---:B------:R-:W-:Y:S01]  /*0370*/  FSEL R11, R4.reuse, 1, P0 ;  /* 0x3f800000040b7808 */ /* 0x040fe20000000000 */
[----:B------:R-:W-:Y:S01]  /*0380*/  FADD R16, R7, R16 ;  /* 0x0000001007107221 */ /* 0x000fe20000000000 */
[----:B------:R-:W-:Y:S01]  /*0390*/  FSEL R18, R4, 1, P1 ;  /* 0x3f80000004127808 */ /* 0x000fe20000800000 */
[----:B------:R-:W-:-:S02]  /*03a0*/  FADD R7, R6, R5 ;  /* 0x0000000506077221 */ /* 0x000fc40000000000 */
[----:B------:R-:W4:Y:S01]  /*03b0*/  LDC.64 R4, c[0x0][0x258] ;  /* 0x00009600ff047b82 */ /* 0x000f220000000a00 */
[----:B------:R-:W-:Y:S01]  /*03c0*/  @!P2 FMUL R11, R11, 16777216 ;  /* 0x4b8000000b0ba820 */ /* 0x000fe20000400000 */
[----:B------:R-:W-:Y:S01]  /*03d0*/  @!P3 FMUL R18, R18, 16777216 ;  /* 0x4b8000001212b820 */ /* 0x000fe20000400000 */
[----:B---3--:R-:W-:Y:S01]  /*03e0*/  FADD R9, -R9, R16 ;  /* 0x0000001009097221 */ /* 0x008fe20000000100 */
[----:B------:R-:W-:Y:S01]  /*03f0*/  FADD R8, -R8, R7 ;  /* 0x0000000708087221 */ /* 0x000fe20000000100 */
[----:B0-----:R-:W-:Y:S01]  /*0400*/  FMUL R11, R10, R11 ;  /* 0x0000000b0a0b7220 */ /* 0x001fe20000400000 */
[----:B--2---:R-:W-:-:S03]  /*0410*/  FMUL R18, R17, R18 ;  /* 0x0000001211127220 */ /* 0x004fc60000400000 */
[----:B------:R-:W-:Y:S01]  /*0420*/  FMUL R11, R8, R11 ;  /* 0x0000000b080b7220 */ /* 0x000fe20000400000 */
[----:B------:R-:W-:-:S03]  /*0430*/  FMUL R18, R9, R18 ;  /* 0x0000001209127220 */ /* 0x000fc60000400000 */
[----:B------:R-:W-:Y:S01]  /*0440*/  FFMA R11, R12, R11, R14 ;  /* 0x0000000b0c0b7223 */ /* 0x000fe2000000000e */
[----:B------:R-:W-:-:S04]  /*0450*/  FFMA R13, R13, R18, R15 ;  /* 0x000000120d0d7223 */ /* 0x000fc8000000000f */
[----:B------:R-:W-:Y:S02]  /*0460*/  FSETP.GEU.AND P0, PT, R11, RZ, PT ;  /* 0x000000ff0b00720b */ /* 0x000fe40003f0e000 */
[----:B------:R-:W-:Y:S01]  /*0470*/  FSETP.GEU.AND P1, PT, R13, RZ, PT ;  /* 0x000000ff0d00720b */ /* 0x000fe20003f2e000 */
[C---:B-1----:R-:W-:Y:S01]  /*0480*/  IMAD.WIDE R2, R0.reuse, 0x4, R2 ;  /* 0x0000000400027825 */ /* 0x042fe200078e0202 */
[----:B------:R-:W-:Y:S02]  /*0490*/  FSEL R12, R11, RZ, P0 ;  /* 0x000000ff0b0c7208 */ /* 0x000fe40000000000 */
[----:B------:R-:W-:Y:S01]  /*04a0*/  FSEL R13, R13, RZ, P1 ;  /* 0x000000ff0d0d7208 */ /* 0x000fe20000800000 */
[----:B----4-:R-:W-:-:S04]  /*04b0*/  IMAD.WIDE R4, R0, 0x4, R4 ;  /* 0x0000000400047825 */ /* 0x010fc800078e0204 */
[----:B------:R-:W-:Y:S04]  /*04c0*/  STG.E.64 desc[UR4][R2.64], R12 ;  /* 0x0000000c02007986 */ /* 0x000fe8000c101b04 */
[----:B------:R-:W-:Y:S01]  /*04d0*/  STG.E.64 desc[UR4][R4.64], R8 ;  /* 0x0000000804007986 */ /* 0x000fe2000c101b04 */
[----:B------:R-:W-:Y:S05]  /*04e0*/  EXIT ;  /* 0x000000000000794d */ /* 0x000fea0003800000 */
.L_x_0:
[----:B------:R-:W-:-:S00]  /*04f0*/  BRA `(.L_x_0) ;  /* 0xfffffffc00fc7947 */ /* 0x000fc0000383ffff */
[----:B------:R-:W-:-:S00]  /*0500*/  NOP ;  /* 0x0000000000007918 */ /* 0x000fc00000000000 */
[----:B------:R-:W-:-:S00]  /*0510*/  NOP ;  /* 0x0000000000007918 */ /* 0x000fc00000000000 */
[----:B------:R-:W-:-:S00]  /*0520*/  NOP ;  /* 0x0000000000007918 */ /* 0x000fc00000000000 */
[----:B------:R-:W-:-:S00]  /*0530*/  NOP ;  /* 0x0000000000007918 */ /* 0x000fc00000000000 */
[----:B------:R-:W-:-:S00]  /*0540*/  NOP ;  /* 0x0000000000007918 */ /* 0x000fc00000000000 */
[----:B------:R-:W-:-:S00]  /*0550*/  NOP ;  /* 0x0000000000007918 */ /* 0x000fc00000000000 */
[----:B------:R-:W-:-:S00]  /*0560*/  NOP ;  /* 0x0000000000007918 */ /* 0x000fc00000000000 */
[----:B------:R-:W-:-:S00]  /*0570*/  NOP ;  /* 0x0000000000007918 */ /* 0x000fc00000000000 */
.L_x_1:


//--------------------- .nv.global.init           --------------------------
	.section	.nv.global.init,"aw",@progbits
.nv.global.init:
	.type		_$_str,@object
	.size		_$_str,(_$_str_$_2 - _$_str)
_$_str:
        /*0000*/ 	.byte	0x5f, 0x5f, 0x43, 0x55, 0x44, 0x41, 0x5f, 0x46, 0x54, 0x5a, 0x00
	.type		_$_str_$_2,@object
	.size		_$_str_$_2,(.L_1 - _$_str_$_2)
_$_str_$_2:
        /*000b*/ 	.byte	0x5f, 0x5f, 0x43, 0x55, 0x44, 0x41, 0x5f, 0x50, 0x52, 0x45, 0x43, 0x5f, 0x53, 0x51, 0x52, 0x54
        /*001b*/ 	.byte	0x00
.L_1:


//--------------------- .nv.constant0.triton_poi_fused__native_batch_norm_legit_no_training_add_native_batch_norm_backward_relu_12 --------------------------
	.section	.nv.constant0.triton_poi_fused__native_batch_norm_legit_no_training_add_native_batch_norm_backward_relu_12,"a",@progbits
	.sectionflags	@""
	.align	4
.nv.constant0.triton_poi_fused__native_batch_norm_legit_no_training_add_native_batch_norm_backward_relu_12:
	.zero		612
